//
// Generated by NVIDIA NVVM Compiler
//
// Compiler Build ID: CL-36424714
// Cuda compilation tools, release 13.0, V13.0.88
// Based on NVVM 20.0.0
//

.version 9.0
.target sm_100
.address_size 64

	// .globl	_Z11gemm_kernelP6__halfS0_Pfiii

.visible .entry _Z11gemm_kernelP6__halfS0_Pfiii(
	.param .u64 .ptr .align 1 _Z11gemm_kernelP6__halfS0_Pfiii_param_0,
	.param .u64 .ptr .align 1 _Z11gemm_kernelP6__halfS0_Pfiii_param_1,
	.param .u64 .ptr .align 1 _Z11gemm_kernelP6__halfS0_Pfiii_param_2,
	.param .u32 _Z11gemm_kernelP6__halfS0_Pfiii_param_3,
	.param .u32 _Z11gemm_kernelP6__halfS0_Pfiii_param_4,
	.param .u32 _Z11gemm_kernelP6__halfS0_Pfiii_param_5
)
{
	.reg .pred 	%p<7>;
	.reg .b32 	%r<152>;
	.reg .b32 	%f<125>;
	.reg .b64 	%rd<56>;

	ld.param.u32 	%r34, [_Z11gemm_kernelP6__halfS0_Pfiii_param_3];
	ld.param.u32 	%r32, [_Z11gemm_kernelP6__halfS0_Pfiii_param_4];
	ld.param.u32 	%r33, [_Z11gemm_kernelP6__halfS0_Pfiii_param_5];
	mov.u32 	%r35, %ctaid.x;
	mov.u32 	%r36, %ntid.x;
	mov.u32 	%r37, %tid.x;
	mad.lo.s32 	%r38, %r35, %r36, %r37;
	shr.u32 	%r1, %r38, 5;
	shr.s32 	%r39, %r34, 31;
	shr.u32 	%r40, %r39, 28;
	add.s32 	%r41, %r34, %r40;
	shr.s32 	%r42, %r41, 4;
	shr.s32 	%r43, %r33, 31;
	shr.u32 	%r44, %r43, 28;
	add.s32 	%r45, %r33, %r44;
	shr.s32 	%r2, %r45, 4;
	mul.lo.s32 	%r46, %r2, %r42;
	setp.ge.s32 	%p1, %r1, %r46;
	@%p1 bra 	$L__BB0_9;
	div.s32 	%r4, %r1, %r2;
	mul.lo.s32 	%r47, %r4, %r2;
	sub.s32 	%r3, %r1, %r47;
	shr.s32 	%r48, %r32, 31;
	shr.u32 	%r49, %r48, 28;
	add.s32 	%r50, %r32, %r49;
	shr.s32 	%r5, %r50, 4;
	setp.lt.s32 	%p2, %r32, 16;
	mov.f32 	%f117, 0f00000000;
	mov.f32 	%f118, %f117;
	mov.f32 	%f119, %f117;
	mov.f32 	%f120, %f117;
	mov.f32 	%f121, %f117;
	mov.f32 	%f122, %f117;
	mov.f32 	%f123, %f117;
	mov.f32 	%f124, %f117;
	@%p2 bra 	$L__BB0_8;
	mul.lo.s32 	%r52, %r32, %r4;
	shl.b32 	%r53, %r52, 4;
	cvt.s64.s32 	%rd1, %r53;
	add.s32 	%r54, %r5, -1;
	and.b32  	%r6, %r5, 3;
	setp.lt.u32 	%p3, %r54, 3;
	mov.b32 	%r149, 0;
	mov.f32 	%f117, 0f00000000;
	@%p3 bra 	$L__BB0_5;
	and.b32  	%r149, %r5, 134217724;
	neg.s32 	%r148, %r149;
	mul.lo.s32 	%r147, %r33, 48;
	shl.b32 	%r146, %r33, 5;
	shl.b32 	%r145, %r33, 4;
	mov.f32 	%f117, 0f00000000;
	mov.b32 	%r143, 0;
	mov.u32 	%r144, %r143;
	mov.f32 	%f118, %f117;
	mov.f32 	%f119, %f117;
	mov.f32 	%f120, %f117;
	mov.f32 	%f121, %f117;
	mov.f32 	%f122, %f117;
	mov.f32 	%f123, %f117;
	mov.f32 	%f124, %f117;
$L__BB0_4:
	ld.param.u64 	%rd52, [_Z11gemm_kernelP6__halfS0_Pfiii_param_1];
	ld.param.u64 	%rd50, [_Z11gemm_kernelP6__halfS0_Pfiii_param_0];
	cvt.u64.u32 	%rd8, %r143;
	add.s64 	%rd9, %rd8, %rd1;
	cvta.to.global.u64 	%rd10, %rd50;
	shl.b64 	%rd11, %rd9, 1;
	add.s64 	%rd12, %rd10, %rd11;
	wmma.load.a.sync.aligned.row.m16n16k16.global.f16 	{%r56, %r57, %r58, %r59, %r60, %r61, %r62, %r63}, [%rd12], %r32;
	cvt.s64.s32 	%rd13, %r144;
	shl.b32 	%r64, %r3, 4;
	cvt.u64.u32 	%rd14, %r64;
	add.s64 	%rd15, %rd13, %rd14;
	cvta.to.global.u64 	%rd16, %rd52;
	shl.b64 	%rd17, %rd15, 1;
	add.s64 	%rd18, %rd16, %rd17;
	wmma.load.b.sync.aligned.row.m16n16k16.global.f16 	{%r65, %r66, %r67, %r68, %r69, %r70, %r71, %r72}, [%rd18], %r33;
	wmma.mma.sync.aligned.row.row.m16n16k16.f32.f32 {%f61, %f62, %f63, %f64, %f65, %f66, %f67, %f68}, {%r56, %r57, %r58, %r59, %r60, %r61, %r62, %r63}, {%r65, %r66, %r67, %r68, %r69, %r70, %r71, %r72}, {%f124, %f123, %f122, %f121, %f120, %f119, %f118, %f117};
	add.s64 	%rd19, %rd12, 32;
	wmma.load.a.sync.aligned.row.m16n16k16.global.f16 	{%r73, %r74, %r75, %r76, %r77, %r78, %r79, %r80}, [%rd19], %r32;
	cvt.s64.s32 	%rd20, %r145;
	add.s64 	%rd21, %rd20, %rd14;
	shl.b64 	%rd22, %rd21, 1;
	add.s64 	%rd23, %rd16, %rd22;
	wmma.load.b.sync.aligned.row.m16n16k16.global.f16 	{%r81, %r82, %r83, %r84, %r85, %r86, %r87, %r88}, [%rd23], %r33;
	wmma.mma.sync.aligned.row.row.m16n16k16.f32.f32 {%f69, %f70, %f71, %f72, %f73, %f74, %f75, %f76}, {%r73, %r74, %r75, %r76, %r77, %r78, %r79, %r80}, {%r81, %r82, %r83, %r84, %r85, %r86, %r87, %r88}, {%f61, %f62, %f63, %f64, %f65, %f66, %f67, %f68};
	add.s64 	%rd24, %rd12, 64;
	wmma.load.a.sync.aligned.row.m16n16k16.global.f16 	{%r89, %r90, %r91, %r92, %r93, %r94, %r95, %r96}, [%rd24], %r32;
	cvt.s64.s32 	%rd25, %r146;
	add.s64 	%rd26, %rd25, %rd14;
	shl.b64 	%rd27, %rd26, 1;
	add.s64 	%rd28, %rd16, %rd27;
	wmma.load.b.sync.aligned.row.m16n16k16.global.f16 	{%r97, %r98, %r99, %r100, %r101, %r102, %r103, %r104}, [%rd28], %r33;
	wmma.mma.sync.aligned.row.row.m16n16k16.f32.f32 {%f77, %f78, %f79, %f80, %f81, %f82, %f83, %f84}, {%r89, %r90, %r91, %r92, %r93, %r94, %r95, %r96}, {%r97, %r98, %r99, %r100, %r101, %r102, %r103, %r104}, {%f69, %f70, %f71, %f72, %f73, %f74, %f75, %f76};
	add.s64 	%rd29, %rd12, 96;
	wmma.load.a.sync.aligned.row.m16n16k16.global.f16 	{%r105, %r106, %r107, %r108, %r109, %r110, %r111, %r112}, [%rd29], %r32;
	cvt.s64.s32 	%rd30, %r147;
	add.s64 	%rd31, %rd30, %rd14;
	shl.b64 	%rd32, %rd31, 1;
	add.s64 	%rd33, %rd16, %rd32;
	wmma.load.b.sync.aligned.row.m16n16k16.global.f16 	{%r113, %r114, %r115, %r116, %r117, %r118, %r119, %r120}, [%rd33], %r33;
	wmma.mma.sync.aligned.row.row.m16n16k16.f32.f32 {%f124, %f123, %f122, %f121, %f120, %f119, %f118, %f117}, {%r105, %r106, %r107, %r108, %r109, %r110, %r111, %r112}, {%r113, %r114, %r115, %r116, %r117, %r118, %r119, %r120}, {%f77, %f78, %f79, %f80, %f81, %f82, %f83, %f84};
	add.s32 	%r148, %r148, 4;
	shl.b32 	%r121, %r33, 6;
	add.s32 	%r147, %r147, %r121;
	add.s32 	%r146, %r146, %r121;
	add.s32 	%r145, %r145, %r121;
	add.s32 	%r144, %r144, %r121;
	add.s32 	%r143, %r143, 64;
	setp.ne.s32 	%p4, %r148, 0;
	@%p4 bra 	$L__BB0_4;
$L__BB0_5:
	setp.eq.s32 	%p5, %r6, 0;
	@%p5 bra 	$L__BB0_8;
	ld.param.u64 	%rd51, [_Z11gemm_kernelP6__halfS0_Pfiii_param_0];
	mul.lo.s32 	%r122, %r149, %r33;
	shl.b32 	%r151, %r122, 4;
	shl.b32 	%r26, %r33, 4;
	mul.wide.u32 	%rd34, %r149, 32;
	shl.b64 	%rd35, %rd1, 1;
	add.s64 	%rd36, %rd34, %rd35;
	cvta.to.global.u64 	%rd37, %rd51;
	add.s64 	%rd55, %rd37, %rd36;
	neg.s32 	%r150, %r6;
$L__BB0_7:
	.pragma "nounroll";
	ld.param.u64 	%rd53, [_Z11gemm_kernelP6__halfS0_Pfiii_param_1];
	wmma.load.a.sync.aligned.row.m16n16k16.global.f16 	{%r123, %r124, %r125, %r126, %r127, %r128, %r129, %r130}, [%rd55], %r32;
	cvt.s64.s32 	%rd38, %r151;
	shl.b32 	%r131, %r3, 4;
	cvt.u64.u32 	%rd39, %r131;
	add.s64 	%rd40, %rd38, %rd39;
	cvta.to.global.u64 	%rd41, %rd53;
	shl.b64 	%rd42, %rd40, 1;
	add.s64 	%rd43, %rd41, %rd42;
	wmma.load.b.sync.aligned.row.m16n16k16.global.f16 	{%r132, %r133, %r134, %r135, %r136, %r137, %r138, %r139}, [%rd43], %r33;
	wmma.mma.sync.aligned.row.row.m16n16k16.f32.f32 {%f124, %f123, %f122, %f121, %f120, %f119, %f118, %f117}, {%r123, %r124, %r125, %r126, %r127, %r128, %r129, %r130}, {%r132, %r133, %r134, %r135, %r136, %r137, %r138, %r139}, {%f124, %f123, %f122, %f121, %f120, %f119, %f118, %f117};
	add.s32 	%r151, %r151, %r26;
	add.s64 	%rd55, %rd55, 32;
	add.s32 	%r150, %r150, 1;
	setp.ne.s32 	%p6, %r150, 0;
	@%p6 bra 	$L__BB0_7;
$L__BB0_8:
	ld.param.u64 	%rd54, [_Z11gemm_kernelP6__halfS0_Pfiii_param_2];
	mul.lo.s32 	%r140, %r33, %r4;
	shl.b32 	%r141, %r140, 4;
	cvt.s64.s32 	%rd44, %r141;
	shl.b32 	%r142, %r3, 4;
	cvt.u64.u32 	%rd45, %r142;
	add.s64 	%rd46, %rd44, %rd45;
	cvta.to.global.u64 	%rd47, %rd54;
	shl.b64 	%rd48, %rd46, 2;
	add.s64 	%rd49, %rd47, %rd48;
	wmma.store.d.sync.aligned.row.m16n16k16.global.f32 	[%rd49], {%f124, %f123, %f122, %f121, %f120, %f119, %f118, %f117}, %r33;
$L__BB0_9:
	ret;

}


// ===== COMPILED SASS (sm_100) =====

	.target	sm_100

	.elftype	@"ET_EXEC"


//--------------------- .note.nv.tkinfo           --------------------------
	.section	.note.nv.tkinfo,"",@"SHT_NOTE"
	.sectionflags	@"SHF_NOTE_NV_TKINFO"
	.tkinfo
        /*0018*/ 	.word	0x00000002
        /*0030*/ 	.string	""
        /*0030*/ 	.string	"ptxas"
        /*0030*/ 	.string	"Cuda compilation tools, release 13.0, V13.0.88"
        /*0030*/ 	.string	"Build cuda_13.0.r13.0/compiler.36424714_0"
        /*0030*/ 	.string	"-arch sm_100 -m 64 "



//--------------------- .note.nv.cuinfo           --------------------------
	.section	.note.nv.cuinfo,"",@"SHT_NOTE"
	.sectionflags	@"SHF_NOTE_NV_CUINFO"
        /*0018*/ 	.short	0x0002
        /*001a*/ 	.short	0x0064
        /*001c*/ 	.short	0x0082
	.zero		2


//--------------------- .nv.info                  --------------------------
	.section	.nv.info,"",@"SHT_CUDA_INFO"
	.align	4


	//----- nvinfo : EIATTR_REGCOUNT
	.align		4
        /*0000*/ 	.byte	0x04, 0x2f
        /*0002*/ 	.short	(.L_1 - .L_0)
	.align		4
.L_0:
        /*0004*/ 	.word	index@(_Z11gemm_kernelP6__halfS0_Pfiii)
        /*0008*/ 	.word	0x00000028


	//----- nvinfo : EIATTR_FRAME_SIZE
	.align		4
.L_1:
        /*000c*/ 	.byte	0x04, 0x11
        /*000e*/ 	.short	(.L_3 - .L_2)
	.align		4
.L_2:
        /*0010*/ 	.word	index@(_Z11gemm_kernelP6__halfS0_Pfiii)
        /*0014*/ 	.word	0x00000000


	//----- nvinfo : EIATTR_MIN_STACK_SIZE
	.align		4
.L_3:
        /*0018*/ 	.byte	0x04, 0x12
        /*001a*/ 	.short	(.L_5 - .L_4)
	.align		4
.L_4:
        /*001c*/ 	.word	index@(_Z11gemm_kernelP6__halfS0_Pfiii)
        /*0020*/ 	.word	0x00000000
.L_5:


//--------------------- .nv.compat                --------------------------
	.section	.nv.compat,"",@"SHT_CUDA_COMPAT_INFO"
	.align	4
        /*0000*/ 	.byte	0x02, 0x09, 0x00, 0x00, 0x02, 0x02, 0x01, 0x00, 0x02, 0x05, 0x05, 0x00, 0x03, 0x07, 0x01, 0x01
        /*0010*/ 	.byte	0x02, 0x03, 0x00, 0x00, 0x02, 0x06, 0x01, 0x00, 0x04, 0x0b, 0x08, 0x00, 0x09, 0x00, 0x00, 0x00
        /*0020*/ 	.byte	0x00, 0x00, 0x00, 0x00


//--------------------- .nv.info._Z11gemm_kernelP6__halfS0_Pfiii --------------------------
	.section	.nv.info._Z11gemm_kernelP6__halfS0_Pfiii,"",@"SHT_CUDA_INFO"
	.sectionflags	@""
	.align	4


	//----- nvinfo : EIATTR_CUDA_API_VERSION
	.align		4
        /*0000*/ 	.byte	0x04, 0x37
        /*0002*/ 	.short	(.L_7 - .L_6)
.L_6:
        /*0004*/ 	.word	0x00000082


	//----- nvinfo : EIATTR_KPARAM_INFO
	.align		4
.L_7:
        /*0008*/ 	.byte	0x04, 0x17
        /*000a*/ 	.short	(.L_9 - .L_8)
.L_8:
        /*000c*/ 	.word	0x00000000
        /*0010*/ 	.short	0x0005
        /*0012*/ 	.short	0x0020
        /*0014*/ 	.byte	0x00, 0xf0, 0x11, 0x00


	//----- nvinfo : EIATTR_KPARAM_INFO
	.align		4
.L_9:
        /*0018*/ 	.byte	0x04, 0x17
        /*001a*/ 	.short	(.L_11 - .L_10)
.L_10:
        /*001c*/ 	.word	0x00000000
        /*0020*/ 	.short	0x0004
        /*0022*/ 	.short	0x001c
        /*0024*/ 	.byte	0x00, 0xf0, 0x11, 0x00


	//----- nvinfo : EIATTR_KPARAM_INFO
	.align		4
.L_11:
        /*0028*/ 	.byte	0x04, 0x17
        /*002a*/ 	.short	(.L_13 - .L_12)
.L_12:
        /*002c*/ 	.word	0x00000000
        /*0030*/ 	.short	0x0003
        /*0032*/ 	.short	0x0018
        /*0034*/ 	.byte	0x00, 0xf0, 0x11, 0x00


	//----- nvinfo : EIATTR_KPARAM_INFO
	.align		4
.L_13:
        /*0038*/ 	.byte	0x04, 0x17
        /*003a*/ 	.short	(.L_15 - .L_14)
.L_14:
        /*003c*/ 	.word	0x00000000
        /*0040*/ 	.short	0x0002
        /*0042*/ 	.short	0x0010
        /*0044*/ 	.byte	0x00, 0xf5, 0x21, 0x00


	//----- nvinfo : EIATTR_KPARAM_INFO
	.align		4
.L_15:
        /*0048*/ 	.byte	0x04, 0x17
        /*004a*/ 	.short	(.L_17 - .L_16)
.L_16:
        /*004c*/ 	.word	0x00000000
        /*0050*/ 	.short	0x0001
        /*0052*/ 	.short	0x0008
        /*0054*/ 	.byte	0x00, 0xf5, 0x21, 0x00


	//----- nvinfo : EIATTR_KPARAM_INFO
	.align		4
.L_17:
        /*0058*/ 	.byte	0x04, 0x17
        /*005a*/ 	.short	(.L_19 - .L_18)
.L_18:
        /*005c*/ 	.word	0x00000000
        /*0060*/ 	.short	0x0000
        /*0062*/ 	.short	0x0000
        /*0064*/ 	.byte	0x00, 0xf5, 0x21, 0x00


	//----- nvinfo : EIATTR_SPARSE_MMA_MASK
	.align		4
.L_19:
        /*0068*/ 	.byte	0x03, 0x50
        /*006a*/ 	.short	0x0000


	//----- nvinfo : EIATTR_WMMA_USED
	.align		4
        /*006c*/ 	.byte	0x01, 0x2b
	.zero		2


	//----- nvinfo : EIATTR_MAXREG_COUNT
	.align		4
        /*0070*/ 	.byte	0x03, 0x1b
        /*0072*/ 	.short	0x00ff


	//----- nvinfo : EIATTR_MERCURY_ISA_VERSION
	.align		4
        /*0074*/ 	.byte	0x03, 0x5f
        /*0076*/ 	.short	0x0101


	//----- nvinfo : EIATTR_VRC_CTA_INIT_COUNT
	.align		4
        /*0078*/ 	.byte	0x02, 0x4a
	.zero		1
	.zero		1


	//----- nvinfo : EIATTR_EXIT_INSTR_OFFSETS
	.align		4
        /*007c*/ 	.byte	0x04, 0x1c
        /*007e*/ 	.short	(.L_21 - .L_20)


	//   ....[0]....
.L_20:
        /*0080*/ 	.word	0x00000100


	//   ....[1]....
        /*0084*/ 	.word	0x00001180


	//----- nvinfo : EIATTR_CBANK_PARAM_SIZE
	.align		4
.L_21:
        /*0088*/ 	.byte	0x03, 0x19
        /*008a*/ 	.short	0x0024


	//----- nvinfo : EIATTR_PARAM_CBANK
	.align		4
        /*008c*/ 	.byte	0x04, 0x0a
        /*008e*/ 	.short	(.L_23 - .L_22)
	.align		4
.L_22:
        /*0090*/ 	.word	index@(.nv.constant0._Z11gemm_kernelP6__halfS0_Pfiii)
        /*0094*/ 	.short	0x0380
        /*0096*/ 	.short	0x0024


	//----- nvinfo : EIATTR_SW_WAR
	.align		4
.L_23:
        /*0098*/ 	.byte	0x04, 0x36
        /*009a*/ 	.short	(.L_25 - .L_24)
.L_24:
        /*009c*/ 	.word	0x00000008
.L_25:


//--------------------- .nv.callgraph             --------------------------
	.section	.nv.callgraph,"",@"SHT_CUDA_CALLGRAPH"
	.align	4
	.sectionentsize	8
	.align		4
        /*0000*/ 	.word	0x00000000
	.align		4
        /*0004*/ 	.word	0xffffffff
	.align		4
        /*0008*/ 	.word	0x00000000
	.align		4
        /*000c*/ 	.word	0xfffffffe
	.align		4
        /*0010*/ 	.word	0x00000000
	.align		4
        /*0014*/ 	.word	0xfffffffd
	.align		4
        /*0018*/ 	.word	0x00000000
	.align		4
        /*001c*/ 	.word	0xfffffffc


//--------------------- .text._Z11gemm_kernelP6__halfS0_Pfiii --------------------------
	.section	.text._Z11gemm_kernelP6__halfS0_Pfiii,"ax",@progbits
	.align	128
        .global         _Z11gemm_kernelP6__halfS0_Pfiii
        .type           _Z11gemm_kernelP6__halfS0_Pfiii,@function
        .size           _Z11gemm_kernelP6__halfS0_Pfiii,(.L_x_5 - _Z11gemm_kernelP6__halfS0_Pfiii)
        .other          _Z11gemm_kernelP6__halfS0_Pfiii,@"STO_CUDA_ENTRY STV_DEFAULT"
_Z11gemm_kernelP6__halfS0_Pfiii:
.text._Z11gemm_kernelP6__halfS0_Pfiii:
[----:B------:R-:W-:Y:S01]  /*0000*/  LDC R1, c[0x0][0x37c] ;  /* 0x0000df00ff017b82 */ /* 0x000fe20000000800 */
[----:B------:R-:W0:Y:S01]  /*0010*/  S2R R3, SR_TID.X ;  /* 0x0000000000037919 */ /* 0x000e220000002100 */
[----:B------:R-:W1:Y:S06]  /*0020*/  LDCU UR6, c[0x0][0x398] ;  /* 0x00007300ff0677ac */ /* 0x000e6c0008000800 */
[----:B------:R-:W0:Y:S01]  /*0030*/  S2UR UR7, SR_CTAID.X ;  /* 0x00000000000779c3 */ /* 0x000e220000002500 */
[----:B------:R-:W2:Y:S07]  /*0040*/  LDCU UR14, c[0x0][0x3a0] ;  /* 0x00007400ff0e77ac */ /* 0x000eae0008000800 */
[----:B------:R-:W0:Y:S01]  /*0050*/  LDC R0, c[0x0][0x360] ;  /* 0x0000d800ff007b82 */ /* 0x000e220000000800 */
[----:B-1----:R-:W-:-:S02]  /*0060*/  USHF.R.S32.HI UR4, URZ, 0x1f, UR6 ;  /* 0x0000001fff047899 */ /* 0x002fc40008011406 */
[----:B--2---:R-:W-:Y:S02]  /*0070*/  USHF.R.S32.HI UR5, URZ, 0x1f, UR14 ;  /* 0x0000001fff057899 */ /* 0x004fe4000801140e */
[----:B------:R-:W-:Y:S02]  /*0080*/  ULEA.HI UR4, UR4, UR6, URZ, 0x4 ;  /* 0x0000000604047291 */ /* 0x000fe4000f8f20ff */
[----:B------:R-:W-:Y:S02]  /*0090*/  ULEA.HI UR5, UR5, UR14, URZ, 0x4 ;  /* 0x0000000e05057291 */ /* 0x000fe4000f8f20ff */
[----:B------:R-:W-:Y:S02]  /*00a0*/  USHF.R.S32.HI UR4, URZ, 0x4, UR4 ;  /* 0x00000004ff047899 */ /* 0x000fe40008011404 */
[----:B------:R-:W-:Y:S01]  /*00b0*/  USHF.R.S32.HI UR5, URZ, 0x4, UR5 ;  /* 0x00000004ff057899 */ /* 0x000fe20008011405 */
[----:B0-----:R-:W-:-:S03]  /*00c0*/  IMAD R0, R0, UR7, R3 ;  /* 0x0000000700007c24 */ /* 0x001fc6000f8e0203 */
[----:B------:R-:W-:Y:S02]  /*00d0*/  UIMAD UR4, UR4, UR5, URZ ;  /* 0x00000005040472a4 */ /* 0x000fe4000f8e02ff */
[----:B------:R-:W-:-:S04]  /*00e0*/  SHF.R.U32.HI R0, RZ, 0x5, R0 ;  /* 0x00000005ff007819 */ /* 0x000fc80000011600 */
[----:B------:R-:W-:-:S13]  /*00f0*/  ISETP.GE.AND P0, PT, R0, UR4, PT ;  /* 0x0000000400007c0c */ /* 0x000fda000bf06270 */
[----:B------:R-:W-:Y:S05]  /*0100*/  @P0 EXIT ;  /* 0x000000000000094d */ /* 0x000fea0003800000 */
[----:B------:R-:W-:Y:S01]  /*0110*/  IMAD.U32 R6, RZ, RZ, UR5 ;  /* 0x00000005ff067e24 */ /* 0x000fe2000f8e00ff */
[----:B------:R-:W-:Y:S01]  /*0120*/  IABS R9, R0 ;  /* 0x0000000000097213 */ /* 0x000fe20000000000 */
[----:B------:R-:W0:Y:S01]  /*0130*/  LDCU UR15, c[0x0][0x39c] ;  /* 0x00007380ff0f77ac */ /* 0x000e220008000800 */
[----:B------:R-:W-:Y:S02]  /*0140*/  CS2R R10, SRZ ;  /* 0x00000000000a7805 */ /* 0x000fe4000001ff00 */
[----:B------:R-:W-:Y:S02]  /*0150*/  CS2R R22, SRZ ;  /* 0x0000000000167805 */ /* 0x000fe4000001ff00 */
[----:B------:R-:W-:Y:S02]  /*0160*/  IABS R7, R6 ;  /* 0x0000000600077213 */ /* 0x000fe40000000000 */
[----:B------:R-:W-:Y:S01]  /*0170*/  CS2R R20, SRZ ;  /* 0x0000000000147805 */ /* 0x000fe2000001ff00 */
[----:B------:R-:W1:Y:S01]  /*0180*/  LDCU.64 UR12, c[0x0][0x358] ;  /* 0x00006b00ff0c77ac */ /* 0x000e620008000a00 */
[----:B------:R-:W2:Y:S01]  /*0190*/  I2F.RP R4, R7 ;  /* 0x0000000700047306 */ /* 0x000ea20000209400 */
[----:B0-----:R-:W-:-:S02]  /*01a0*/  UISETP.GE.AND UP0, UPT, UR15, 0x10, UPT ;  /* 0x000000100f00788c */ /* 0x001fc4000bf06270 */
[----:B------:R-:W-:-:S05]  /*01b0*/  USHF.R.S32.HI UR4, URZ, 0x1f, UR15 ;  /* 0x0000001fff047899 */ /* 0x000fca000801140f */
[----:B--2---:R-:W0:Y:S01]  /*01c0*/  MUFU.RCP R4, R4 ;  /* 0x0000000400047308 */ /* 0x004e220000001000 */
[----:B------:R-:W-:Y:S01]  /*01d0*/  ULEA.HI UR4, UR4, UR15, URZ, 0x4 ;  /* 0x0000000f04047291 */ /* 0x000fe2000f8f20ff */
[----:B0-----:R-:W-:-:S06]  /*01e0*/  VIADD R2, R4, 0xffffffe ;  /* 0x0ffffffe04027836 */ /* 0x001fcc0000000000 */
[----:B------:R0:W2:Y:S02]  /*01f0*/  F2I.FTZ.U32.TRUNC.NTZ R3, R2 ;  /* 0x0000000200037305 */ /* 0x0000a4000021f000 */
[----:B0-----:R-:W-:Y:S02]  /*0200*/  IMAD.MOV.U32 R2, RZ, RZ, RZ ;  /* 0x000000ffff027224 */ /* 0x001fe400078e00ff */
[----:B--2---:R-:W-:-:S04]  /*0210*/  IMAD.MOV R8, RZ, RZ, -R3 ;  /* 0x000000ffff087224 */ /* 0x004fc800078e0a03 */
[----:B------:R-:W-:Y:S01]  /*0220*/  IMAD R5, R8, R7, RZ ;  /* 0x0000000708057224 */ /* 0x000fe200078e02ff */
[----:B------:R-:W-:Y:S01]  /*0230*/  IABS R8, R6 ;  /* 0x0000000600087213 */ /* 0x000fe20000000000 */
[----:B------:R-:W-:Y:S02]  /*0240*/  IMAD.MOV.U32 R6, RZ, RZ, R9 ;  /* 0x000000ffff067224 */ /* 0x000fe400078e0009 */
[----:B------:R-:W-:-:S04]  /*0250*/  IMAD.HI.U32 R3, R3, R5, R2 ;  /* 0x0000000503037227 */ /* 0x000fc800078e0002 */
[----:B------:R-:W-:Y:S01]  /*0260*/  IMAD.MOV R4, RZ, RZ, -R8 ;  /* 0x000000ffff047224 */ /* 0x000fe200078e0a08 */
[----:B------:R-:W-:Y:S01]  /*0270*/  CS2R R8, SRZ ;  /* 0x0000000000087805 */ /* 0x000fe2000001ff00 */
[----:B------:R-:W-:-:S04]  /*0280*/  IMAD.HI.U32 R5, R3, R6, RZ ;  /* 0x0000000603057227 */ /* 0x000fc800078e00ff */
[----:B------:R-:W-:-:S05]  /*0290*/  IMAD R2, R5, R4, R6 ;  /* 0x0000000405027224 */ /* 0x000fca00078e0206 */
[----:B------:R-:W-:-:S13]  /*02a0*/  ISETP.GT.U32.AND P2, PT, R7, R2, PT ;  /* 0x000000020700720c */ /* 0x000fda0003f44070 */
[----:B------:R-:W-:Y:S02]  /*02b0*/  @!P2 IMAD.IADD R2, R2, 0x1, -R7 ;  /* 0x000000010202a824 */ /* 0x000fe400078e0a07 */
[----:B------:R-:W-:Y:S01]  /*02c0*/  @!P2 VIADD R5, R5, 0x1 ;  /* 0x000000010505a836 */ /* 0x000fe20000000000 */
[----:B------:R-:W-:Y:S02]  /*02d0*/  ISETP.NE.AND P2, PT, RZ, UR5, PT ;  /* 0x00000005ff007c0c */ /* 0x000fe4000bf45270 */
[----:B------:R-:W-:Y:S02]  /*02e0*/  ISETP.GE.U32.AND P0, PT, R2, R7, PT ;  /* 0x000000070200720c */ /* 0x000fe40003f06070 */
[----:B------:R-:W-:-:S04]  /*02f0*/  LOP3.LUT R2, R0, UR5, RZ, 0x3c, !PT ;  /* 0x0000000500027c12 */ /* 0x000fc8000f8e3cff */
[----:B------:R-:W-:-:S07]  /*0300*/  ISETP.GE.AND P1, PT, R2, RZ, PT ;  /* 0x000000ff0200720c */ /* 0x000fce0003f26270 */
[----:B------:R-:W-:-:S06]  /*0310*/  @P0 VIADD R5, R5, 0x1 ;  /* 0x0000000105050836 */ /* 0x000fcc0000000000 */
[----:B------:R-:W-:Y:S01]  /*0320*/  @!P1 IMAD.MOV R5, RZ, RZ, -R5 ;  /* 0x000000ffff059224 */ /* 0x000fe200078e0a05 */
[----:B------:R-:W-:-:S05]  /*0330*/  @!P2 LOP3.LUT R5, RZ, UR5, RZ, 0x33, !PT ;  /* 0x00000005ff05ac12 */ /* 0x000fca000f8e33ff */
[----:B------:R-:W-:-:S04]  /*0340*/  IMAD.MOV R3, RZ, RZ, -R5 ;  /* 0x000000ffff037224 */ /* 0x000fc800078e0a05 */
[----:B------:R-:W-:Y:S01]  /*0350*/  IMAD R0, R3, UR5, R0 ;  /* 0x0000000503007c24 */ /* 0x000fe2000f8e0200 */
[----:B-1----:R-:W-:Y:S06]  /*0360*/  BRA.U !UP0, `(.L_x_0) ;  /* 0x0000000d08307547 */ /* 0x002fec000b800000 */
[----:B------:R-:W-:Y:S02]  /*0370*/  USHF.R.S32.HI UR5, URZ, 0x1f, UR15 ;  /* 0x0000001fff057899 */ /* 0x000fe4000801140f */
[----:B------:R-:W-:Y:S02]  /*0380*/  IMAD R3, R5, UR15, RZ ;  /* 0x0000000f05037c24 */ /* 0x000fe4000f8e02ff */
[----:B------:R-:W-:Y:S01]  /*0390*/  IMAD.MOV.U32 R11, RZ, RZ, RZ ;  /* 0x000000ffff0b7224 */ /* 0x000fe200078e00ff */
[----:B------:R-:W-:Y:S01]  /*03a0*/  ULEA.HI UR5, UR5, UR15, URZ, 0x4 ;  /* 0x0000000f05057291 */ /* 0x000fe2000f8f20ff */
[----:B------:R-:W-:-:S03]  /*03b0*/  IMAD.SHL.U32 R3, R3, 0x10, RZ ;  /* 0x0000001003037824 */ /* 0x000fc600078e00ff */
[----:B------:R-:W-:Y:S02]  /*03c0*/  USHF.R.S32.HI UR6, URZ, 0x4, UR5 ;  /* 0x00000004ff067899 */ /* 0x000fe40008011405 */
[----:B------:R-:W-:Y:S01]  /*03d0*/  USHF.R.S32.HI UR5, URZ, 0x4, UR4 ;  /* 0x00000004ff057899 */ /* 0x000fe20008011404 */
[----:B------:R-:W-:Y:S01]  /*03e0*/  SHF.R.S32.HI R4, RZ, 0x1f, R3 ;  /* 0x0000001fff047819 */ /* 0x000fe20000011403 */
[----:B------:R-:W-:Y:S02]  /*03f0*/  ULOP3.LUT UR7, UR6, 0x3, URZ, 0xc0, !UPT ;  /* 0x0000000306077892 */ /* 0x000fe4000f8ec0ff */
[----:B------:R-:W-:Y:S02]  /*0400*/  UIADD3 UR4, UPT, UPT, UR5, -0x1, URZ ;  /* 0xffffffff05047890 */ /* 0x000fe4000fffe0ff */
[----:B------:R-:W-:Y:S02]  /*0410*/  UISETP.NE.AND UP0, UPT, UR7, URZ, UPT ;  /* 0x000000ff0700728c */ /* 0x000fe4000bf05270 */
[----:B------:R-:W-:-:S03]  /*0420*/  UISETP.GE.U32.AND UP1, UPT, UR4, 0x3, UPT ;  /* 0x000000030400788c */ /* 0x000fc6000bf26070 */
[----:B------:R-:W-:-:S06]  /*0430*/  UMOV UR4, URZ ;  /* 0x000000ff00047c82 */ /* 0x000fcc0008000000 */
[----:B------:R-:W-:Y:S05]  /*0440*/  BRA.U !UP1, `(.L_x_1) ;  /* 0x0000000909147547 */ /* 0x000fea000b800000 */
[----:B------:R-:W0:Y:S01]  /*0450*/  S2R R7, SR_LANEID ;  /* 0x0000000000077919 */ /* 0x000e220000000000 */
[----:B------:R-:W-:Y:S01]  /*0460*/  ULOP3.LUT UR4, UR5, 0x7fffffc, URZ, 0xc0, !UPT ;  /* 0x07fffffc05047892 */ /* 0x000fe2000f8ec0ff */
[----:B------:R-:W-:Y:S01]  /*0470*/  IMAD.MOV.U32 R33, RZ, RZ, RZ ;  /* 0x000000ffff217224 */ /* 0x000fe200078e00ff */
[----:B------:R-:W-:Y:S01]  /*0480*/  USHF.R.U32.HI UR6, URZ, 0x1, UR14 ;  /* 0x00000001ff067899 */ /* 0x000fe2000801160e */
[----:B------:R-:W-:Y:S01]  /*0490*/  IMAD.SHL.U32 R2, R0, 0x10, RZ ;  /* 0x0000001000027824 */ /* 0x000fe200078e00ff */
[----:B------:R-:W-:Y:S01]  /*04a0*/  USHF.R.U32.HI UR5, URZ, 0x1, UR15 ;  /* 0x00000001ff057899 */ /* 0x000fe2000801160f */
[----:B------:R-:W-:Y:S02]  /*04b0*/  CS2R R10, SRZ ;  /* 0x00000000000a7805 */ /* 0x000fe4000001ff00 */
[----:B------:R-:W-:Y:S02]  /*04c0*/  CS2R R8, SRZ ;  /* 0x0000000000087805 */ /* 0x000fe4000001ff00 */
[----:B------:R-:W-:-:S02]  /*04d0*/  CS2R R22, SRZ ;  /* 0x0000000000167805 */ /* 0x000fc4000001ff00 */
[----:B------:R-:W-:Y:S01]  /*04e0*/  CS2R R20, SRZ ;  /* 0x0000000000147805 */ /* 0x000fe2000001ff00 */
[----:B------:R-:W-:Y:S02]  /*04f0*/  UIMAD UR9, UR14, 0x30, URZ ;  /* 0x000000300e0978a4 */ /* 0x000fe4000f8e02ff */
[----:B------:R-:W-:Y:S02]  /*0500*/  USHF.L.U32 UR10, UR14, 0x5, URZ ;  /* 0x000000050e0a7899 */ /* 0x000fe400080006ff */
[----:B------:R-:W-:Y:S01]  /*0510*/  USHF.L.U32 UR11, UR14, 0x4, URZ ;  /* 0x000000040e0b7899 */ /* 0x000fe200080006ff */
[----:B------:R-:W1:Y:S01]  /*0520*/  LDCU.128 UR16, c[0x0][0x380] ;  /* 0x00007000ff1077ac */ /* 0x000e620008000c00 */
[----:B------:R-:W-:Y:S01]  /*0530*/  UIADD3 UR8, UPT, UPT, -UR4, URZ, URZ ;  /* 0x000000ff04087290 */ /* 0x000fe2000fffe1ff */
[----:B0-----:R-:W-:Y:S02]  /*0540*/  LOP3.LUT R32, R7, 0x3, RZ, 0xc0, !PT ;  /* 0x0000000307207812 */ /* 0x001fe400078ec0ff */
[----:B------:R-:W-:-:S05]  /*0550*/  SHF.R.U32.HI R7, RZ, 0x2, R7 ;  /* 0x00000002ff077819 */ /* 0x000fca0000011607 */
[----:B------:R-:W-:Y:S01]  /*0560*/  IMAD.WIDE.U32 R30, R7, UR6, R32 ;  /* 0x00000006071e7c25 */ /* 0x000fe2000f8e0020 */
[----:B------:R-:W-:-:S03]  /*0570*/  UMOV UR6, URZ ;  /* 0x000000ff00067c82 */ /* 0x000fc60008000000 */
[----:B------:R-:W-:Y:S01]  /*0580*/  IMAD.WIDE.U32 R32, R7, UR5, R32 ;  /* 0x0000000507207c25 */ /* 0x000fe2000f8e0020 */
[C---:B------:R-:W-:Y:S01]  /*0590*/  SHF.L.U64.HI R25, R30.reuse, 0x2, R31 ;  /* 0x000000021e197819 */ /* 0x040fe2000001021f */
[----:B------:R-:W-:Y:S02]  /*05a0*/  UMOV UR5, URZ ;  /* 0x000000ff00057c82 */ /* 0x000fe40008000000 */
[----:B------:R-:W-:Y:S01]  /*05b0*/  IMAD.SHL.U32 R30, R30, 0x4, RZ ;  /* 0x000000041e1e7824 */ /* 0x000fe200078e00ff */
[----:B-1----:R-:W-:-:S07]  /*05c0*/  SHF.L.U64.HI R24, R32, 0x2, R33 ;  /* 0x0000000220187819 */ /* 0x002fce0000010221 */
.L_x_2:
[----:B------:R-:W-:Y:S01]  /*05d0*/  IMAD.U32 R7, RZ, RZ, UR6 ;  /* 0x00000006ff077e24 */ /* 0x000fe2000f8e00ff */
[----:B------:R-:W-:Y:S01]  /*05e0*/  IADD3 R6, P0, PT, R2, UR6, RZ ;  /* 0x0000000602067c10 */ /* 0x000fe2000ff1e0ff */
[----:B------:R-:W-:-:S03]  /*05f0*/  IMAD.U32 R17, RZ, RZ, UR14 ;  /* 0x0000000eff117e24 */ /* 0x000fc6000f8e00ff */
[----:B------:R-:W-:Y:S02]  /*0600*/  LEA.HI.X.SX32 R7, R7, RZ, 0x1, P0 ;  /* 0x000000ff07077211 */ /* 0x000fe400000f0eff */
[----:B------:R-:W-:-:S04]  /*0610*/  LEA R29, P0, R6, UR18, 0x1 ;  /* 0x00000012061d7c11 */ /* 0x000fc8000f8008ff */
[----:B------:R-:W-:Y:S02]  /*0620*/  LEA.HI.X R6, R6, UR19, R7, 0x1, P0 ;  /* 0x0000001306067c11 */ /* 0x000fe400080f0c07 */
[----:B------:R-:W-:-:S05]  /*0630*/  IADD3 R28, P0, PT, R30, R29, RZ ;  /* 0x0000001d1e1c7210 */ /* 0x000fca0007f1e0ff */
[----:B------:R-:W-:Y:S01]  /*0640*/  IMAD.X R29, R25, 0x1, R6, P0 ;  /* 0x00000001191d7824 */ /* 0x000fe200000e0606 */
[----:B------:R-:W-:Y:S01]  /*0650*/  IADD3 R7, P0, PT, R3, UR5, RZ ;  /* 0x0000000503077c10 */ /* 0x000fe2000ff1e0ff */
[----:B------:R-:W-:-:S03]  /*0660*/  IMAD.WIDE.U32 R16, R17, 0x10, R28 ;  /* 0x0000001011107825 */ /* 0x000fc600078e001c */
[----:B------:R-:W2:Y:S04]  /*0670*/  LDG.E R34, desc[UR12][R28.64] ;  /* 0x0000000c1c227981 */ /* 0x000ea8000c1e1900 */
[----:B------:R-:W3:Y:S01]  /*0680*/  LDG.E R31, desc[UR12][R16.64] ;  /* 0x0000000c101f7981 */ /* 0x000ee2000c1e1900 */
[----:B------:R-:W-:Y:S01]  /*0690*/  IMAD.X R6, RZ, RZ, R4, P0 ;  /* 0x000000ffff067224 */ /* 0x000fe200000e0604 */
[C---:B------:R-:W-:Y:S02]  /*06a0*/  LEA R37, P0, R7.reuse, UR16, 0x1 ;  /* 0x0000001007257c11 */ /* 0x040fe4000f8008ff */
[----:B------:R0:W4:Y:S02]  /*06b0*/  LDG.E R19, desc[UR12][R28.64+0x10] ;  /* 0x0000100c1c137981 */ /* 0x000124000c1e1900 */
[----:B------:R-:W-:-:S02]  /*06c0*/  LEA.HI.X R7, R7, UR17, R6, 0x1, P0 ;  /* 0x0000001107077c11 */ /* 0x000fc400080f0c06 */
[----:B------:R-:W-:Y:S01]  /*06d0*/  LEA R36, P0, R32, R37, 0x2 ;  /* 0x0000002520247211 */ /* 0x000fe200078010ff */
[----:B------:R2:W5:Y:S04]  /*06e0*/  LDG.E R18, desc[UR12][R16.64+0x10] ;  /* 0x0000100c10127981 */ /* 0x000568000c1e1900 */
[----:B------:R-:W-:Y:S02]  /*06f0*/  IMAD.X R37, R24, 0x1, R7, P0 ;  /* 0x0000000118257824 */ /* 0x000fe400000e0607 */
[----:B------:R-:W-:-:S03]  /*0700*/  IMAD.U32 R7, RZ, RZ, UR15 ;  /* 0x0000000fff077e24 */ /* 0x000fc6000f8e00ff */
[----:B------:R-:W4:Y:S01]  /*0710*/  LDG.E R12, desc[UR12][R36.64] ;  /* 0x0000000c240c7981 */ /* 0x000f22000c1e1900 */
[----:B------:R-:W-:-:S03]  /*0720*/  IMAD.WIDE.U32 R6, R7, 0x10, R36 ;  /* 0x0000001007067825 */ /* 0x000fc600078e0024 */
[----:B------:R-:W4:Y:S04]  /*0730*/  LDG.E R14, desc[UR12][R36.64+0x10] ;  /* 0x0000100c240e7981 */ /* 0x000f28000c1e1900 */
[----:B------:R-:W4:Y:S04]  /*0740*/  LDG.E R13, desc[UR12][R6.64] ;  /* 0x0000000c060d7981 */ /* 0x000f28000c1e1900 */
[----:B------:R-:W4:Y:S01]  /*0750*/  LDG.E R15, desc[UR12][R6.64+0x10] ;  /* 0x0000100c060f7981 */ /* 0x000f22000c1e1900 */
[----:B------:R-:W-:Y:S01]  /*0760*/  IMAD.U32 R26, RZ, RZ, UR11 ;  /* 0x0000000bff1a7e24 */ /* 0x000fe2000f8e00ff */
[----:B------:R-:W-:-:S04]  /*0770*/  IADD3 R35, P0, PT, R2, UR11, RZ ;  /* 0x0000000b02237c10 */ /* 0x000fc8000ff1e0ff */
[----:B------:R-:W-:Y:S02]  /*0780*/  LEA.HI.X.SX32 R26, R26, RZ, 0x1, P0 ;  /* 0x000000ff1a1a7211 */ /* 0x000fe400000f0eff */
[----:B------:R-:W-:-:S04]  /*0790*/  LEA R27, P0, R35, UR18, 0x1 ;  /* 0x00000012231b7c11 */ /* 0x000fc8000f8008ff */
[----:B------:R-:W-:Y:S02]  /*07a0*/  LEA.HI.X R35, R35, UR19, R26, 0x1, P0 ;  /* 0x0000001323237c11 */ /* 0x000fe400080f0c1a */
[----:B------:R-:W-:Y:S01]  /*07b0*/  IADD3 R26, P0, PT, R27, R30, RZ ;  /* 0x0000001e1b1a7210 */ /* 0x000fe20007f1e0ff */
[----:B0-----:R-:W-:-:S04]  /*07c0*/  IMAD.U32 R29, RZ, RZ, UR14 ;  /* 0x0000000eff1d7e24 */ /* 0x001fc8000f8e00ff */
[----:B------:R-:W-:Y:S02]  /*07d0*/  IMAD.X R27, R35, 0x1, R25, P0 ;  /* 0x00000001231b7824 */ /* 0x000fe400000e0619 */
[----:B------:R-:W-:Y:S01]  /*07e0*/  IMAD.WIDE.U32 R28, R29, 0x10, R26 ;  /* 0x000000101d1c7825 */ /* 0x000fe200078e001a */
[----:B--2---:R-:W-:Y:S04]  /*07f0*/  MOVM.16.MT88 R16, R34 ;  /* 0x000000002210723a */ /* 0x004fe80000000000 */
[----:B---3--:R-:W4:Y:S02]  /*0800*/  MOVM.16.MT88 R17, R31 ;  /* 0x000000001f11723a */ /* 0x008f240000000000 */
[C---:B----4-:R-:W-:Y:S02]  /*0810*/  HMMA.16816.F32 R20, R12.reuse, R16, R20 ;  /* 0x000000100c14723c */ /* 0x050fe40000001814 */
[----:B------:R0:W-:Y:S04]  /*0820*/  MOVM.16.MT88 R16, R19 ;  /* 0x000000001310723a */ /* 0x0001e80000000000 */
[----:B-----5:R1:W2:Y:S04]  /*0830*/  MOVM.16.MT88 R17, R18 ;  /* 0x000000001211723a */ /* 0x0202a80000000000 */
[----:B0-----:R-:W3:Y:S04]  /*0840*/  LDG.E R19, desc[UR12][R26.64] ;  /* 0x0000000c1a137981 */ /* 0x001ee8000c1e1900 */
[----:B-1----:R-:W4:Y:S04]  /*0850*/  LDG.E R18, desc[UR12][R28.64] ;  /* 0x0000000c1c127981 */ /* 0x002f28000c1e1900 */
[----:B------:R-:W5:Y:S01]  /*0860*/  LDG.E R27, desc[UR12][R26.64+0x10] ;  /* 0x0000100c1a1b7981 */ /* 0x000f62000c1e1900 */
[----:B--2---:R-:W-:Y:S03]  /*0870*/  HMMA.16816.F32 R12, R12, R16, R8 ;  /* 0x000000100c0c723c */ /* 0x004fe60000001808 */
[----:B------:R-:W2:Y:S04]  /*0880*/  LDG.E R8, desc[UR12][R36.64+0x20] ;  /* 0x0000200c24087981 */ /* 0x000ea8000c1e1900 */
[----:B------:R-:W2:Y:S04]  /*0890*/  LDG.E R10, desc[UR12][R36.64+0x30] ;  /* 0x0000300c240a7981 */ /* 0x000ea8000c1e1900 */
[----:B------:R-:W2:Y:S04]  /*08a0*/  LDG.E R9, desc[UR12][R6.64+0x20] ;  /* 0x0000200c06097981 */ /* 0x000ea8000c1e1900 */
[----:B------:R-:W2:Y:S04]  /*08b0*/  LDG.E R11, desc[UR12][R6.64+0x30] ;  /* 0x0000300c060b7981 */ /* 0x000ea8000c1e1900 */
[----:B------:R0:W5:Y:S01]  /*08c0*/  LDG.E R26, desc[UR12][R28.64+0x10] ;  /* 0x0000100c1c1a7981 */ /* 0x000162000c1e1900 */
[----:B------:R-:W-:Y:S01]  /*08d0*/  IMAD.U32 R35, RZ, RZ, UR10 ;  /* 0x0000000aff237e24 */ /* 0x000fe2000f8e00ff */
[----:B------:R-:W-:-:S04]  /*08e0*/  IADD3 R34, P0, PT, R2, UR10, RZ ;  /* 0x0000000a02227c10 */ /* 0x000fc8000ff1e0ff */
[----:B------:R-:W-:Y:S02]  /*08f0*/  LEA.HI.X.SX32 R35, R35, RZ, 0x1, P0 ;  /* 0x000000ff23237211 */ /* 0x000fe400000f0eff */
[----:B------:R-:W-:-:S04]  /*0900*/  LEA R31, P0, R34, UR18, 0x1 ;  /* 0x00000012221f7c11 */ /* 0x000fc8000f8008ff */
[----:B------:R-:W-:Y:S02]  /*0910*/  LEA.HI.X R34, R34, UR19, R35, 0x1, P0 ;  /* 0x0000001322227c11 */ /* 0x000fe400080f0c23 */
[----:B0-----:R-:W-:Y:S01]  /*0920*/  IADD3 R28, P0, PT, R31, R30, RZ ;  /* 0x0000001e1f1c7210 */ /* 0x001fe20007f1e0ff */
[----:B------:R-:W-:-:S04]  /*0930*/  IMAD.U32 R35, RZ, RZ, UR14 ;  /* 0x0000000eff237e24 */ /* 0x000fc8000f8e00ff */
[----:B------:R-:W-:Y:S02]  /*0940*/  IMAD.X R29, R34, 0x1, R25, P0 ;  /* 0x00000001221d7824 */ /* 0x000fe400000e0619 */
[----:B------:R-:W-:Y:S01]  /*0950*/  IMAD.WIDE.U32 R34, R35, 0x10, R28 ;  /* 0x0000001023227825 */ /* 0x000fe200078e001c */
[----:B---3--:R0:W-:Y:S04]  /*0960*/  MOVM.16.MT88 R16, R19 ;  /* 0x000000001310723a */ /* 0x0081e80000000000 */
[----:B----4-:R1:W2:Y:S04]  /*0970*/  MOVM.16.MT88 R17, R18 ;  /* 0x000000001211723a */ /* 0x0102a80000000000 */
[----:B0-----:R-:W3:Y:S04]  /*0980*/  LDG.E R19, desc[UR12][R6.64+0x50] ;  /* 0x0000500c06137981 */ /* 0x001ee8000c1e1900 */
[----:B-1----:R-:W3:Y:S01]  /*0990*/  LDG.E R18, desc[UR12][R36.64+0x50] ;  /* 0x0000500c24127981 */ /* 0x002ee2000c1e1900 */
[----:B--2---:R-:W-:Y:S03]  /*09a0*/  HMMA.16816.F32 R20, R8, R16, R20 ;  /* 0x000000100814723c */ /* 0x004fe60000001814 */
[----:B-----5:R0:W-:Y:S04]  /*09b0*/  MOVM.16.MT88 R16, R27 ;  /* 0x000000001b10723a */ /* 0x0201e80000000000 */
[----:B------:R1:W2:Y:S04]  /*09c0*/  MOVM.16.MT88 R17, R26 ;  /* 0x000000001a11723a */ /* 0x0002a80000000000 */
[----:B0-----:R-:W4:Y:S04]  /*09d0*/  LDG.E R27, desc[UR12][R28.64] ;  /* 0x0000000c1c1b7981 */ /* 0x001f28000c1e1900 */
[----:B-1----:R-:W5:Y:S01]  /*09e0*/  LDG.E R26, desc[UR12][R34.64] ;  /* 0x0000000c221a7981 */ /* 0x002f62000c1e1900 */
[----:B------:R-:W-:-:S03]  /*09f0*/  IMAD.U32 R31, RZ, RZ, UR9 ;  /* 0x00000009ff1f7e24 */ /* 0x000fc6000f8e00ff */
[----:B------:R-:W3:Y:S01]  /*0a00*/  LDG.E R28, desc[UR12][R28.64+0x10] ;  /* 0x0000100c1c1c7981 */ /* 0x000ee2000c1e1900 */
[----:B--2---:R-:W-:Y:S03]  /*0a10*/  HMMA.16816.F32 R12, R8, R16, R12 ;  /* 0x00000010080c723c */ /* 0x004fe6000000180c */
[----:B------:R-:W3:Y:S04]  /*0a20*/  LDG.E R16, desc[UR12][R36.64+0x40] ;  /* 0x0000400c24107981 */ /* 0x000ee8000c1e1900 */
[----:B------:R-:W3:Y:S01]  /*0a30*/  LDG.E R17, desc[UR12][R6.64+0x40] ;  /* 0x0000400c06117981 */ /* 0x000ee2000c1e1900 */
[----:B------:R-:W-:-:S03]  /*0a40*/  IADD3 R10, P0, PT, R2, UR9, RZ ;  /* 0x00000009020a7c10 */ /* 0x000fc6000ff1e0ff */
[----:B------:R0:W2:Y:S01]  /*0a50*/  LDG.E R29, desc[UR12][R34.64+0x10] ;  /* 0x0000100c221d7981 */ /* 0x0000a2000c1e1900 */
[----:B------:R-:W-:Y:S02]  /*0a60*/  LEA.HI.X.SX32 R31, R31, RZ, 0x1, P0 ;  /* 0x000000ff1f1f7211 */ /* 0x000fe400000f0eff */
[----:B------:R-:W-:-:S04]  /*0a70*/  LEA R11, P0, R10, UR18, 0x1 ;  /* 0x000000120a0b7c11 */ /* 0x000fc8000f8008ff */
[----:B------:R-:W-:Y:S02]  /*0a80*/  LEA.HI.X R10, R10, UR19, R31, 0x1, P0 ;  /* 0x000000130a0a7c11 */ /* 0x000fe400080f0c1f */
[----:B0-----:R-:W-:Y:S01]  /*0a90*/  IADD3 R34, P0, PT, R11, R30, RZ ;  /* 0x0000001e0b227210 */ /* 0x001fe20007f1e0ff */
[----:B------:R-:W-:-:S04]  /*0aa0*/  IMAD.U32 R11, RZ, RZ, UR14 ;  /* 0x0000000eff0b7e24 */ /* 0x000fc8000f8e00ff */
[----:B------:R-:W-:Y:S02]  /*0ab0*/  IMAD.X R35, R10, 0x1, R25, P0 ;  /* 0x000000010a237824 */ /* 0x000fe400000e0619 */
[----:B------:R-:W2:Y:S04]  /*0ac0*/  LDG.E R10, desc[UR12][R36.64+0x70] ;  /* 0x0000700c240a7981 */ /* 0x000ea8000c1e1900 */
[----:B----4-:R-:W-:Y:S04]  /*0ad0*/  MOVM.16.MT88 R8, R27 ;  /* 0x000000001b08723a */ /* 0x010fe80000000000 */
[----:B-----5:R0:W3:Y:S04]  /*0ae0*/  MOVM.16.MT88 R9, R26 ;  /* 0x000000001a09723a */ /* 0x0200e80000000000 */
[----:B0-----:R-:W4:Y:S01]  /*0af0*/  LDG.E R26, desc[UR12][R34.64] ;  /* 0x0000000c221a7981 */ /* 0x001f22000c1e1900 */
[----:B---3--:R-:W-:Y:S01]  /*0b00*/  HMMA.16816.F32 R20, R16, R8, R20 ;  /* 0x000000081014723c */ /* 0x008fe20000001814 */
[----:B------:R-:W-:-:S02]  /*0b10*/  IMAD.WIDE.U32 R8, R11, 0x10, R34 ;  /* 0x000000100b087825 */ /* 0x000fc400078e0022 */
[----:B------:R-:W3:Y:S04]  /*0b20*/  LDG.E R34, desc[UR12][R34.64+0x10] ;  /* 0x0000100c22227981 */ /* 0x000ee8000c1e1900 */
[----:B------:R-:W5:Y:S04]  /*0b30*/  LDG.E R27, desc[UR12][R8.64] ;  /* 0x0000000c081b7981 */ /* 0x000f68000c1e1900 */
[----:B------:R-:W5:Y:S04]  /*0b40*/  LDG.E R31, desc[UR12][R8.64+0x10] ;  /* 0x0000100c081f7981 */ /* 0x000f68000c1e1900 */
[----:B------:R-:W5:Y:S04]  /*0b50*/  LDG.E R11, desc[UR12][R6.64+0x70] ;  /* 0x0000700c060b7981 */ /* 0x000f68000c1e1900 */
[----:B------:R-:W5:Y:S04]  /*0b60*/  LDG.E R8, desc[UR12][R36.64+0x60] ;  /* 0x0000600c24087981 */ /* 0x000f68000c1e1900 */
[----:B------:R3:W5:Y:S04]  /*0b70*/  LDG.E R9, desc[UR12][R6.64+0x60] ;  /* 0x0000600c06097981 */ /* 0x000768000c1e1900 */
[----:B------:R-:W-:Y:S04]  /*0b80*/  MOVM.16.MT88 R28, R28 ;  /* 0x000000001c1c723a */ /* 0x000fe80000000000 */
[----:B--2---:R-:W0:Y:S01]  /*0b90*/  MOVM.16.MT88 R29, R29 ;  /* 0x000000001d1d723a */ /* 0x004e220000000000 */
[----:B------:R-:W-:Y:S01]  /*0ba0*/  UIADD3 UR8, UPT, UPT, UR8, 0x4, URZ ;  /* 0x0000000408087890 */ /* 0x000fe2000fffe0ff */
[----:B0-----:R-:W-:Y:S03]  /*0bb0*/  HMMA.16816.F32 R12, R16, R28, R12 ;  /* 0x0000001c100c723c */ /* 0x001fe6000000180c */
[----:B------:R-:W-:-:S02]  /*0bc0*/  UISETP.NE.AND UP1, UPT, UR8, URZ, UPT ;  /* 0x000000ff0800728c */ /* 0x000fc4000bf25270 */
[----:B------:R-:W-:Y:S02]  /*0bd0*/  ULEA UR9, UR14, UR9, 0x6 ;  /* 0x000000090e097291 */ /* 0x000fe4000f8e30ff */
[----:B------:R-:W-:Y:S02]  /*0be0*/  ULEA UR10, UR14, UR10, 0x6 ;  /* 0x0000000a0e0a7291 */ /* 0x000fe4000f8e30ff */
[----:B------:R-:W-:Y:S02]  /*0bf0*/  ULEA UR11, UR14, UR11, 0x6 ;  /* 0x0000000b0e0b7291 */ /* 0x000fe4000f8e30ff */
[----:B------:R-:W-:Y:S02]  /*0c00*/  ULEA UR6, UR14, UR6, 0x6 ;  /* 0x000000060e067291 */ /* 0x000fe4000f8e30ff */
[----:B------:R-:W-:Y:S01]  /*0c10*/  UIADD3 UR5, UPT, UPT, UR5, 0x40, URZ ;  /* 0x0000004005057890 */ /* 0x000fe2000fffe0ff */
[----:B----4-:R-:W-:Y:S04]  /*0c20*/  MOVM.16.MT88 R26, R26 ;  /* 0x000000001a1a723a */ /* 0x010fe80000000000 */
[----:B---3--:R-:W-:Y:S04]  /*0c30*/  MOVM.16.MT88 R6, R34 ;  /* 0x000000002206723a */ /* 0x008fe80000000000 */
[----:B-----5:R-:W0:Y:S04]  /*0c40*/  MOVM.16.MT88 R27, R27 ;  /* 0x000000001b1b723a */ /* 0x020e280000000000 */
[----:B------:R-:W1:Y:S01]  /*0c50*/  MOVM.16.MT88 R7, R31 ;  /* 0x000000001f07723a */ /* 0x000e620000000000 */
[C---:B0-----:R-:W-:Y:S08]  /*0c60*/  HMMA.16816.F32 R20, R8.reuse, R26, R20 ;  /* 0x0000001a0814723c */ /* 0x041ff00000001814 */
[----:B-1----:R-:W-:Y:S01]  /*0c70*/  HMMA.16816.F32 R8, R8, R6, R12 ;  /* 0x000000060808723c */ /* 0x002fe2000000180c */
[----:B------:R-:W-:-:S04]  /*0c80*/  NOP ;  /* 0x0000000000007918 */ /* 0x000fc80000000000 */
[----:B------:R-:W-:-:S15]  /*0c90*/  BRA.U UP1, `(.L_x_2) ;  /* 0xfffffff9014c7547 */ /* 0x000fde000b83ffff */
.L_x_1:
[----:B------:R-:W-:Y:S05]  /*0ca0*/  BRA.U !UP0, `(.L_x_0) ;  /* 0x0000000108e07547 */ /* 0x000fea000b800000 */
[----:B------:R-:W0:Y:S01]  /*0cb0*/  S2R R6, SR_LANEID ;  /* 0x0000000000067919 */ /* 0x000e220000000000 */
[----:B------:R-:W1:Y:S01]  /*0cc0*/  LDCU.64 UR8, c[0x0][0x380] ;  /* 0x00007000ff0877ac */ /* 0x000e620008000a00 */
[C---:B------:R-:W-:Y:S01]  /*0cd0*/  SHF.L.U64.HI R13, R3.reuse, 0x1, R4 ;  /* 0x00000001030d7819 */ /* 0x040fe20000010204 */
[----:B------:R-:W-:Y:S02]  /*0ce0*/  IMAD.SHL.U32 R12, R3, 0x2, RZ ;  /* 0x00000002030c7824 */ /* 0x000fe400078e00ff */
[----:B------:R-:W-:Y:S01]  /*0cf0*/  IMAD.U32 R3, RZ, RZ, UR4 ;  /* 0x00000004ff037e24 */ /* 0x000fe2000f8e00ff */
[----:B------:R-:W-:Y:S01]  /*0d00*/  USHF.R.U32.HI UR6, URZ, 0x1, UR15 ;  /* 0x00000001ff067899 */ /* 0x000fe2000801160f */
[----:B------:R-:W-:Y:S01]  /*0d10*/  IMAD.SHL.U32 R35, R0, 0x10, RZ ;  /* 0x0000001000237824 */ /* 0x000fe200078e00ff */
[----:B------:R-:W-:Y:S01]  /*0d20*/  USHF.R.U32.HI UR10, URZ, 0x1, UR14 ;  /* 0x00000001ff0a7899 */ /* 0x000fe2000801160e */
[----:B------:R-:W-:Y:S01]  /*0d30*/  IMAD.WIDE.U32 R12, R3, 0x20, R12 ;  /* 0x00000020030c7825 */ /* 0x000fe200078e000c */
[----:B------:R-:W-:Y:S01]  /*0d40*/  UIMAD UR5, UR4, UR14, URZ ;  /* 0x0000000e040572a4 */ /* 0x000fe2000f8e02ff */
[----:B------:R-:W2:Y:S02]  /*0d50*/  LDCU.64 UR16, c[0x0][0x388] ;  /* 0x00007100ff1077ac */ /* 0x000ea40008000a00 */
[----:B------:R-:W-:Y:S01]  /*0d60*/  IMAD.MOV.U32 R3, RZ, RZ, RZ ;  /* 0x000000ffff037224 */ /* 0x000fe200078e00ff */
[----:B------:R-:W-:-:S02]  /*0d70*/  UIADD3 UR4, UPT, UPT, -UR7, URZ, URZ ;  /* 0x000000ff07047290 */ /* 0x000fc4000fffe1ff */
[----:B------:R-:W-:Y:S01]  /*0d80*/  USHF.L.U32 UR5, UR5, 0x4, URZ ;  /* 0x0000000405057899 */ /* 0x000fe200080006ff */
[----:B-1----:R-:W-:-:S04]  /*0d90*/  IADD3 R17, P0, PT, R12, UR8, RZ ;  /* 0x000000080c117c10 */ /* 0x002fc8000ff1e0ff */
[----:B------:R-:W-:Y:S02]  /*0da0*/  IADD3.X R25, PT, PT, R13, UR9, RZ, P0, !PT ;  /* 0x000000090d197c10 */ /* 0x000fe400087fe4ff */
[----:B0-----:R-:W-:Y:S02]  /*0db0*/  LOP3.LUT R2, R6, 0x3, RZ, 0xc0, !PT ;  /* 0x0000000306027812 */ /* 0x001fe400078ec0ff */
[----:B------:R-:W-:-:S05]  /*0dc0*/  SHF.R.U32.HI R15, RZ, 0x2, R6 ;  /* 0x00000002ff0f7819 */ /* 0x000fca0000011606 */
[----:B------:R-:W-:-:S04]  /*0dd0*/  IMAD.WIDE.U32 R6, R15, UR6, R2 ;  /* 0x000000060f067c25 */ /* 0x000fc8000f8e0002 */
[----:B------:R-:W-:Y:S01]  /*0de0*/  IMAD.WIDE.U32 R2, R15, UR10, R2 ;  /* 0x0000000a0f027c25 */ /* 0x000fe2000f8e0002 */
[----:B------:R-:W-:-:S04]  /*0df0*/  SHF.L.U64.HI R16, R6, 0x2, R7 ;  /* 0x0000000206107819 */ /* 0x000fc80000010207 */
[----:B--2---:R-:W-:-:S07]  /*0e00*/  SHF.L.U64.HI R4, R2, 0x2, R3 ;  /* 0x0000000202047819 */ /* 0x004fce0000010203 */
.L_x_3:
[----:B------:R-:W-:Y:S01]  /*0e10*/  IMAD.U32 R12, RZ, RZ, UR5 ;  /* 0x00000005ff0c7e24 */ /* 0x000fe2000f8e00ff */
[----:B------:R-:W-:Y:S01]  /*0e20*/  IADD3 R13, P0, PT, R35, UR5, RZ ;  /* 0x00000005230d7c10 */ /* 0x000fe2000ff1e0ff */
[----:B------:R-:W-:-:S03]  /*0e30*/  IMAD.U32 R33, RZ, RZ, UR14 ;  /* 0x0000000eff217e24 */ /* 0x000fc6000f8e00ff */
[----:B------:R-:W-:Y:S02]  /*0e40*/  LEA.HI.X.SX32 R12, R12, RZ, 0x1, P0 ;  /* 0x000000ff0c0c7211 */ /* 0x000fe400000f0eff */
[----:B------:R-:W-:-:S04]  /*0e50*/  LEA R29, P0, R13, UR16, 0x1 ;  /* 0x000000100d1d7c11 */ /* 0x000fc8000f8008ff */
[----:B------:R-:W-:Y:S02]  /*0e60*/  LEA.HI.X R13, R13, UR17, R12, 0x1, P0 ;  /* 0x000000110d0d7c11 */ /* 0x000fe400080f0c0c */
[----:B------:R-:W-:-:S05]  /*0e70*/  LEA R28, P0, R2, R29, 0x2 ;  /* 0x0000001d021c7211 */ /* 0x000fca00078010ff */
[----:B------:R-:W-:Y:S02]  /*0e80*/  IMAD.X R29, R13, 0x1, R4, P0 ;  /* 0x000000010d1d7824 */ /* 0x000fe400000e0604 */
[----:B------:R-:W-:-:S03]  /*0e90*/  IMAD.WIDE.U32 R32, R33, 0x10, R28 ;  /* 0x0000001021207825 */ /* 0x000fc600078e001c */
[----:B------:R-:W2:Y:S04]  /*0ea0*/  LDG.E R24, desc[UR12][R28.64] ;  /* 0x0000000c1c187981 */ /* 0x000ea8000c1e1900 */
[----:B------:R2:W3:Y:S04]  /*0eb0*/  LDG.E R30, desc[UR12][R28.64+0x10] ;  /* 0x0000100c1c1e7981 */ /* 0x0004e8000c1e1900 */
[----:B------:R-:W4:Y:S04]  /*0ec0*/  LDG.E R34, desc[UR12][R32.64] ;  /* 0x0000000c20227981 */ /* 0x000f28000c1e1900 */
[----:B------:R-:W5:Y:S01]  /*0ed0*/  LDG.E R31, desc[UR12][R32.64+0x10] ;  /* 0x0000100c201f7981 */ /* 0x000f62000c1e1900 */
[----:B------:R-:W-:Y:S01]  /*0ee0*/  LEA R26, P0, R6, R17, 0x2 ;  /* 0x00000011061a7211 */ /* 0x000fe200078010ff */
[----:B------:R-:W-:-:S04]  /*0ef0*/  IMAD.U32 R19, RZ, RZ, UR15 ;  /* 0x0000000fff137e24 */ /* 0x000fc8000f8e00ff */
[----:B------:R-:W-:Y:S02]  /*0f00*/  IMAD.X R27, R25, 0x1, R16, P0 ;  /* 0x00000001191b7824 */ /* 0x000fe400000e0610 */
[----:B------:R-:W-:-:S03]  /*0f10*/  IMAD.WIDE.U32 R18, R19, 0x10, R26 ;  /* 0x0000001013127825 */ /* 0x000fc600078e001a */
[----:B------:R-:W5:Y:S04]  /*0f20*/  LDG.E R12, desc[UR12][R26.64] ;  /* 0x0000000c1a0c7981 */ /* 0x000f68000c1e1900 */
[----:B------:R-:W5:Y:S04]  /*0f30*/  LDG.E R14, desc[UR12][R26.64+0x10] ;  /* 0x0000100c1a0e7981 */ /* 0x000f68000c1e1900 */
[----:B------:R-:W5:Y:S04]  /*0f40*/  LDG.E R13, desc[UR12][R18.64] ;  /* 0x0000000c120d7981 */ /* 0x000f68000c1e1900 */
[----:B------:R-:W5:Y:S01]  /*0f50*/  LDG.E R15, desc[UR12][R18.64+0x10] ;  /* 0x0000100c120f7981 */ /* 0x000f62000c1e1900 */
[----:B------:R-:W-:Y:S01]  /*0f60*/  UIADD3 UR4, UPT, UPT, UR4, 0x1, URZ ;  /* 0x0000000104047890 */ /* 0x000fe2000fffe0ff */
[----:B------:R-:W-:Y:S01]  /*0f70*/  IADD3 R17, P0, PT, R17, 0x20, RZ ;  /* 0x0000002011117810 */ /* 0x000fe20007f1e0ff */
[----:B------:R-:W-:-:S02]  /*0f80*/  ULEA UR5, UR14, UR5, 0x4 ;  /* 0x000000050e057291 */ /* 0x000fc4000f8e20ff */
[----:B------:R-:W-:Y:S02]  /*0f90*/  UISETP.NE.AND UP0, UPT, UR4, URZ, UPT ;  /* 0x000000ff0400728c */ /* 0x000fe4000bf05270 */
[----:B------:R-:W-:Y:S01]  /*0fa0*/  IMAD.X R25, RZ, RZ, R25, P0 ;  /* 0x000000ffff197224 */ /* 0x000fe200000e0619 */
[----:B--2---:R-:W-:Y:S04]  /*0fb0*/  MOVM.16.MT88 R28, R24 ;  /* 0x00000000181c723a */ /* 0x004fe80000000000 */
[----:B---3--:R-:W-:Y:S04]  /*0fc0*/  MOVM.16.MT88 R30, R30 ;  /* 0x000000001e1e723a */ /* 0x008fe80000000000 */
[----:B----4-:R-:W0:Y:S04]  /*0fd0*/  MOVM.16.MT88 R29, R34 ;  /* 0x00000000221d723a */ /* 0x010e280000000000 */
[----:B-----5:R-:W1:Y:S01]  /*0fe0*/  MOVM.16.MT88 R31, R31 ;  /* 0x000000001f1f723a */ /* 0x020e620000000000 */
[C---:B0-----:R-:W-:Y:S08]  /*0ff0*/  HMMA.16816.F32 R20, R12.reuse, R28, R20 ;  /* 0x0000001c0c14723c */ /* 0x041ff00000001814 */
[----:B-1----:R-:W-:Y:S01]  /*1000*/  HMMA.16816.F32 R8, R12, R30, R8 ;  /* 0x0000001e0c08723c */ /* 0x002fe20000001808 */
[----:B------:R-:W-:-:S04]  /*1010*/  NOP ;  /* 0x0000000000007918 */ /* 0x000fc80000000000 */
[----:B------:R-:W-:-:S15]  /*1020*/  BRA.U UP0, `(.L_x_3) ;  /* 0xfffffffd00787547 */ /* 0x000fde000b83ffff */
.L_x_0:
[----:B------:R-:W0:Y:S01]  /*1030*/  S2R R3, SR_LANEID ;  /* 0x0000000000037919 */ /* 0x000e220000000000 */
[----:B------:R-:W1:Y:S01]  /*1040*/  LDCU.64 UR4, c[0x0][0x390] ;  /* 0x00007200ff0477ac */ /* 0x000e620008000a00 */
[----:B------:R-:W-:Y:S01]  /*1050*/  IMAD R5, R5, UR14, RZ ;  /* 0x0000000e05057c24 */ /* 0x000fe2000f8e02ff */
[----:B------:R-:W-:-:S03]  /*1060*/  USHF.R.U32.HI UR6, URZ, 0x1, UR14 ;  /* 0x00000001ff067899 */ /* 0x000fc6000801160e */
[----:B------:R-:W-:-:S05]  /*1070*/  IMAD.SHL.U32 R7, R5, 0x10, RZ ;  /* 0x0000001005077824 */ /* 0x000fca00078e00ff */
[----:B------:R-:W-:-:S04]  /*1080*/  LEA R0, P0, R0, R7, 0x4 ;  /* 0x0000000700007211 */ /* 0x000fc800078020ff */
[----:B------:R-:W-:Y:S02]  /*1090*/  LEA.HI.X.SX32 R7, R7, RZ, 0x1, P0 ;  /* 0x000000ff07077211 */ /* 0x000fe400000f0eff */
[----:B0-----:R-:W-:Y:S02]  /*10a0*/  LOP3.LUT R2, R3, 0x3, RZ, 0xc0, !PT ;  /* 0x0000000303027812 */ /* 0x001fe400078ec0ff */
[----:B------:R-:W-:Y:S01]  /*10b0*/  SHF.R.U32.HI R5, RZ, 0x2, R3 ;  /* 0x00000002ff057819 */ /* 0x000fe20000011603 */
[----:B------:R-:W-:-:S04]  /*10c0*/  IMAD.MOV.U32 R3, RZ, RZ, RZ ;  /* 0x000000ffff037224 */ /* 0x000fc800078e00ff */
[----:B------:R-:W-:Y:S01]  /*10d0*/  IMAD.WIDE.U32 R4, R5, UR6, R2 ;  /* 0x0000000605047c25 */ /* 0x000fe2000f8e0002 */
[----:B-1----:R-:W-:-:S04]  /*10e0*/  LEA R3, P0, R0, UR4, 0x2 ;  /* 0x0000000400037c11 */ /* 0x002fc8000f8010ff */
[----:B------:R-:W-:Y:S02]  /*10f0*/  LEA.HI.X R7, R0, UR5, R7, 0x2, P0 ;  /* 0x0000000500077c11 */ /* 0x000fe400080f1407 */
[----:B------:R-:W-:-:S04]  /*1100*/  LEA R2, P0, R4, R3, 0x3 ;  /* 0x0000000304027211 */ /* 0x000fc800078018ff */
[----:B------:R-:W-:Y:S01]  /*1110*/  LEA.HI.X R3, R4, R7, R5, 0x3, P0 ;  /* 0x0000000704037211 */ /* 0x000fe200000f1c05 */
[----:B------:R-:W-:-:S04]  /*1120*/  IMAD.U32 R5, RZ, RZ, UR6 ;  /* 0x00000006ff057e24 */ /* 0x000fc8000f8e00ff */
[----:B------:R-:W-:Y:S01]  /*1130*/  IMAD.WIDE.U32 R4, R5, 0x40, R2 ;  /* 0x0000004005047825 */ /* 0x000fe200078e0002 */
[----:B------:R-:W-:Y:S04]  /*1140*/  STG.E.64 desc[UR12][R2.64], R20 ;  /* 0x0000001402007986 */ /* 0x000fe8000c101b0c */
[----:B------:R-:W-:Y:S04]  /*1150*/  STG.E.64 desc[UR12][R4.64], R22 ;  /* 0x0000001604007986 */ /* 0x000fe8000c101b0c */
[----:B------:R-:W-:Y:S04]  /*1160*/  STG.E.64 desc[UR12][R2.64+0x20], R8 ;  /* 0x0000200802007986 */ /* 0x000fe8000c101b0c */
[----:B------:R-:W-:Y:S01]  /*1170*/  STG.E.64 desc[UR12][R4.64+0x20], R10 ;  /* 0x0000200a04007986 */ /* 0x000fe2000c101b0c */
[----:B------:R-:W-:Y:S05]  /*1180*/  EXIT ;  /* 0x000000000000794d */ /* 0x000fea0003800000 */
.L_x_4:
[----:B------:R-:W-:-:S00]  /*1190*/  BRA `(.L_x_4) ;  /* 0xfffffffc00fc7947 */ /* 0x000fc0000383ffff */
[----:B------:R-:W-:-:S00]  /*11a0*/  NOP ;  /* 0x0000000000007918 */ /* 0x000fc00000000000 */
        /* <DEDUP_REMOVED lines=13> */
.L_x_5:


//--------------------- .nv.shared.reserved.0     --------------------------
	.section	.nv.shared.reserved.0,"aw",@nobits
	.weak		__nv_reservedSMEM_offset_0_alias
	.size		__nv_reservedSMEM_offset_0_alias, 0, 64
	.other		__nv_reservedSMEM_offset_0_alias,@"STO_CUDA_RESERVED_SHARED STV_DEFAULT"
__nv_reservedSMEM_offset_0_alias:
	.zero		0
	.zero		64


//--------------------- .nv.constant0._Z11gemm_kernelP6__halfS0_Pfiii --------------------------
	.section	.nv.constant0._Z11gemm_kernelP6__halfS0_Pfiii,"a",@progbits
	.sectionflags	@""
	.align	4
.nv.constant0._Z11gemm_kernelP6__halfS0_Pfiii:
	.zero		932


//--------------------- SYMBOLS --------------------------

	.type		.nv.reservedSmem.offset0,@object
	.size		.nv.reservedSmem.offset0,0x4
